//
// Generated by NVIDIA NVVM Compiler
//
// Compiler Build ID: CL-36424714
// Cuda compilation tools, release 13.0, V13.0.88
// Based on NVVM 20.0.0
//

.version 9.0
.target sm_100
.address_size 64

	// .globl	_Z22nppsSet_8u_kernel_implhPhm

.visible .entry _Z22nppsSet_8u_kernel_implhPhm(
	.param .u8 _Z22nppsSet_8u_kernel_implhPhm_param_0,
	.param .u64 .ptr .align 1 _Z22nppsSet_8u_kernel_implhPhm_param_1,
	.param .u64 _Z22nppsSet_8u_kernel_implhPhm_param_2
)
{
	.reg .pred 	%p<2>;
	.reg .b16 	%rs<2>;
	.reg .b32 	%r<5>;
	.reg .b64 	%rd<6>;

	ld.param.u8 	%rs1, [_Z22nppsSet_8u_kernel_implhPhm_param_0];
	ld.param.u64 	%rd2, [_Z22nppsSet_8u_kernel_implhPhm_param_1];
	ld.param.u64 	%rd3, [_Z22nppsSet_8u_kernel_implhPhm_param_2];
	mov.u32 	%r1, %ctaid.x;
	mov.u32 	%r2, %ntid.x;
	mov.u32 	%r3, %tid.x;
	mad.lo.s32 	%r4, %r1, %r2, %r3;
	cvt.u64.u32 	%rd1, %r4;
	setp.le.u64 	%p1, %rd3, %rd1;
	@%p1 bra 	$L__BB0_2;
	cvta.to.global.u64 	%rd4, %rd2;
	add.s64 	%rd5, %rd4, %rd1;
	st.global.u8 	[%rd5], %rs1;
$L__BB0_2:
	ret;

}
	// .globl	_Z23nppsSet_32f_kernel_implfPfm
.visible .entry _Z23nppsSet_32f_kernel_implfPfm(
	.param .f32 _Z23nppsSet_32f_kernel_implfPfm_param_0,
	.param .u64 .ptr .align 1 _Z23nppsSet_32f_kernel_implfPfm_param_1,
	.param .u64 _Z23nppsSet_32f_kernel_implfPfm_param_2
)
{
	.reg .pred 	%p<2>;
	.reg .b32 	%r<5>;
	.reg .b32 	%f<2>;
	.reg .b64 	%rd<7>;

	ld.param.f32 	%f1, [_Z23nppsSet_32f_kernel_implfPfm_param_0];
	ld.param.u64 	%rd2, [_Z23nppsSet_32f_kernel_implfPfm_param_1];
	ld.param.u64 	%rd3, [_Z23nppsSet_32f_kernel_implfPfm_param_2];
	mov.u32 	%r1, %ctaid.x;
	mov.u32 	%r2, %ntid.x;
	mov.u32 	%r3, %tid.x;
	mad.lo.s32 	%r4, %r1, %r2, %r3;
	cvt.u64.u32 	%rd1, %r4;
	setp.le.u64 	%p1, %rd3, %rd1;
	@%p1 bra 	$L__BB1_2;
	cvta.to.global.u64 	%rd4, %rd2;
	shl.b64 	%rd5, %rd1, 2;
	add.s64 	%rd6, %rd4, %rd5;
	st.global.f32 	[%rd6], %f1;
$L__BB1_2:
	ret;

}
	// .globl	_Z24nppsSet_32fc_kernel_impl7Npp32fcPS_m
.visible .entry _Z24nppsSet_32fc_kernel_impl7Npp32fcPS_m(
	.param .align 4 .b8 _Z24nppsSet_32fc_kernel_impl7Npp32fcPS_m_param_0[8],
	.param .u64 .ptr .align 1 _Z24nppsSet_32fc_kernel_impl7Npp32fcPS_m_param_1,
	.param .u64 _Z24nppsSet_32fc_kernel_impl7Npp32fcPS_m_param_2
)
{
	.reg .pred 	%p<2>;
	.reg .b32 	%r<5>;
	.reg .b32 	%f<3>;
	.reg .b64 	%rd<7>;

	ld.param.f32 	%f2, [_Z24nppsSet_32fc_kernel_impl7Npp32fcPS_m_param_0+4];
	ld.param.f32 	%f1, [_Z24nppsSet_32fc_kernel_impl7Npp32fcPS_m_param_0];
	ld.param.u64 	%rd2, [_Z24nppsSet_32fc_kernel_impl7Npp32fcPS_m_param_1];
	ld.param.u64 	%rd3, [_Z24nppsSet_32fc_kernel_impl7Npp32fcPS_m_param_2];
	mov.u32 	%r1, %ctaid.x;
	mov.u32 	%r2, %ntid.x;
	mov.u32 	%r3, %tid.x;
	mad.lo.s32 	%r4, %r1, %r2, %r3;
	cvt.u64.u32 	%rd1, %r4;
	setp.le.u64 	%p1, %rd3, %rd1;
	@%p1 bra 	$L__BB2_2;
	cvta.to.global.u64 	%rd4, %rd2;
	shl.b64 	%rd5, %rd1, 3;
	add.s64 	%rd6, %rd4, %rd5;
	st.global.f32 	[%rd6], %f1;
	st.global.f32 	[%rd6+4], %f2;
$L__BB2_2:
	ret;

}


// ===== COMPILED SASS (sm_100) =====

	.target	sm_100

	.elftype	@"ET_EXEC"


//--------------------- .note.nv.tkinfo           --------------------------
	.section	.note.nv.tkinfo,"",@"SHT_NOTE"
	.sectionflags	@"SHF_NOTE_NV_TKINFO"
	.tkinfo
        /*0018*/ 	.word	0x00000002
        /*0030*/ 	.string	""
        /*0030*/ 	.string	"ptxas"
        /*0030*/ 	.string	"Cuda compilation tools, release 13.0, V13.0.88"
        /*0030*/ 	.string	"Build cuda_13.0.r13.0/compiler.36424714_0"
        /*0030*/ 	.string	"-arch sm_100 -m 64 "



//--------------------- .note.nv.cuinfo           --------------------------
	.section	.note.nv.cuinfo,"",@"SHT_NOTE"
	.sectionflags	@"SHF_NOTE_NV_CUINFO"
        /*0018*/ 	.short	0x0002
        /*001a*/ 	.short	0x0064
        /*001c*/ 	.short	0x0082
	.zero		2


//--------------------- .nv.info                  --------------------------
	.section	.nv.info,"",@"SHT_CUDA_INFO"
	.align	4


	//----- nvinfo : EIATTR_REGCOUNT
	.align		4
        /*0000*/ 	.byte	0x04, 0x2f
        /*0002*/ 	.short	(.L_1 - .L_0)
	.align		4
.L_0:
        /*0004*/ 	.word	index@(_Z22nppsSet_8u_kernel_implhPhm)
        /*0008*/ 	.word	0x00000008


	//----- nvinfo : EIATTR_FRAME_SIZE
	.align		4
.L_1:
        /*000c*/ 	.byte	0x04, 0x11
        /*000e*/ 	.short	(.L_3 - .L_2)
	.align		4
.L_2:
        /*0010*/ 	.word	index@(_Z22nppsSet_8u_kernel_implhPhm)
        /*0014*/ 	.word	0x00000000


	//----- nvinfo : EIATTR_REGCOUNT
	.align		4
.L_3:
        /*0018*/ 	.byte	0x04, 0x2f
        /*001a*/ 	.short	(.L_5 - .L_4)
	.align		4
.L_4:
        /*001c*/ 	.word	index@(_Z23nppsSet_32f_kernel_implfPfm)
        /*0020*/ 	.word	0x00000008


	//----- nvinfo : EIATTR_FRAME_SIZE
	.align		4
.L_5:
        /*0024*/ 	.byte	0x04, 0x11
        /*0026*/ 	.short	(.L_7 - .L_6)
	.align		4
.L_6:
        /*0028*/ 	.word	index@(_Z23nppsSet_32f_kernel_implfPfm)
        /*002c*/ 	.word	0x00000000


	//----- nvinfo : EIATTR_REGCOUNT
	.align		4
.L_7:
        /*0030*/ 	.byte	0x04, 0x2f
        /*0032*/ 	.short	(.L_9 - .L_8)
	.align		4
.L_8:
        /*0034*/ 	.word	index@(_Z24nppsSet_32fc_kernel_impl7Npp32fcPS_m)
        /*0038*/ 	.word	0x00000008


	//----- nvinfo : EIATTR_FRAME_SIZE
	.align		4
.L_9:
        /*003c*/ 	.byte	0x04, 0x11
        /*003e*/ 	.short	(.L_11 - .L_10)
	.align		4
.L_10:
        /*0040*/ 	.word	index@(_Z24nppsSet_32fc_kernel_impl7Npp32fcPS_m)
        /*0044*/ 	.word	0x00000000


	//----- nvinfo : EIATTR_MIN_STACK_SIZE
	.align		4
.L_11:
        /*0048*/ 	.byte	0x04, 0x12
        /*004a*/ 	.short	(.L_13 - .L_12)
	.align		4
.L_12:
        /*004c*/ 	.word	index@(_Z24nppsSet_32fc_kernel_impl7Npp32fcPS_m)
        /*0050*/ 	.word	0x00000000


	//----- nvinfo : EIATTR_MIN_STACK_SIZE
	.align		4
.L_13:
        /*0054*/ 	.byte	0x04, 0x12
        /*0056*/ 	.short	(.L_15 - .L_14)
	.align		4
.L_14:
        /*0058*/ 	.word	index@(_Z23nppsSet_32f_kernel_implfPfm)
        /*005c*/ 	.word	0x00000000


	//----- nvinfo : EIATTR_MIN_STACK_SIZE
	.align		4
.L_15:
        /*0060*/ 	.byte	0x04, 0x12
        /*0062*/ 	.short	(.L_17 - .L_16)
	.align		4
.L_16:
        /*0064*/ 	.word	index@(_Z22nppsSet_8u_kernel_implhPhm)
        /*0068*/ 	.word	0x00000000
.L_17:


//--------------------- .nv.compat                --------------------------
	.section	.nv.compat,"",@"SHT_CUDA_COMPAT_INFO"
	.align	4
        /*0000*/ 	.byte	0x02, 0x09, 0x00, 0x00, 0x02, 0x02, 0x01, 0x00, 0x02, 0x05, 0x05, 0x00, 0x03, 0x07, 0x01, 0x01
        /*0010*/ 	.byte	0x02, 0x03, 0x00, 0x00, 0x02, 0x06, 0x01, 0x00, 0x04, 0x0b, 0x08, 0x00, 0x09, 0x00, 0x00, 0x00
        /*0020*/ 	.byte	0x00, 0x00, 0x00, 0x00


//--------------------- .nv.info._Z24nppsSet_32fc_kernel_impl7Npp32fcPS_m --------------------------
	.section	.nv.info._Z24nppsSet_32fc_kernel_impl7Npp32fcPS_m,"",@"SHT_CUDA_INFO"
	.sectionflags	@""
	.align	4


	//----- nvinfo : EIATTR_CUDA_API_VERSION
	.align		4
        /*0000*/ 	.byte	0x04, 0x37
        /*0002*/ 	.short	(.L_19 - .L_18)
.L_18:
        /*0004*/ 	.word	0x00000082


	//----- nvinfo : EIATTR_KPARAM_INFO
	.align		4
.L_19:
        /*0008*/ 	.byte	0x04, 0x17
        /*000a*/ 	.short	(.L_21 - .L_20)
.L_20:
        /*000c*/ 	.word	0x00000000
        /*0010*/ 	.short	0x0002
        /*0012*/ 	.short	0x0010
        /*0014*/ 	.byte	0x00, 0xf0, 0x21, 0x00


	//----- nvinfo : EIATTR_KPARAM_INFO
	.align		4
.L_21:
        /*0018*/ 	.byte	0x04, 0x17
        /*001a*/ 	.short	(.L_23 - .L_22)
.L_22:
        /*001c*/ 	.word	0x00000000
        /*0020*/ 	.short	0x0001
        /*0022*/ 	.short	0x0008
        /*0024*/ 	.byte	0x00, 0xf5, 0x21, 0x00


	//----- nvinfo : EIATTR_KPARAM_INFO
	.align		4
.L_23:
        /*0028*/ 	.byte	0x04, 0x17
        /*002a*/ 	.short	(.L_25 - .L_24)
.L_24:
        /*002c*/ 	.word	0x00000000
        /*0030*/ 	.short	0x0000
        /*0032*/ 	.short	0x0000
        /*0034*/ 	.byte	0x00, 0xf0, 0x21, 0x00


	//----- nvinfo : EIATTR_SPARSE_MMA_MASK
	.align		4
.L_25:
        /*0038*/ 	.byte	0x03, 0x50
        /*003a*/ 	.short	0x0000


	//----- nvinfo : EIATTR_MAXREG_COUNT
	.align		4
        /*003c*/ 	.byte	0x03, 0x1b
        /*003e*/ 	.short	0x00ff


	//----- nvinfo : EIATTR_MERCURY_ISA_VERSION
	.align		4
        /*0040*/ 	.byte	0x03, 0x5f
        /*0042*/ 	.short	0x0101


	//----- nvinfo : EIATTR_VRC_CTA_INIT_COUNT
	.align		4
        /*0044*/ 	.byte	0x02, 0x4a
	.zero		1
	.zero		1


	//----- nvinfo : EIATTR_EXIT_INSTR_OFFSETS
	.align		4
        /*0048*/ 	.byte	0x04, 0x1c
        /*004a*/ 	.short	(.L_27 - .L_26)


	//   ....[0]....
.L_26:
        /*004c*/ 	.word	0x00000080


	//   ....[1]....
        /*0050*/ 	.word	0x00000100


	//----- nvinfo : EIATTR_CBANK_PARAM_SIZE
	.align		4
.L_27:
        /*0054*/ 	.byte	0x03, 0x19
        /*0056*/ 	.short	0x0018


	//----- nvinfo : EIATTR_PARAM_CBANK
	.align		4
        /*0058*/ 	.byte	0x04, 0x0a
        /*005a*/ 	.short	(.L_29 - .L_28)
	.align		4
.L_28:
        /*005c*/ 	.word	index@(.nv.constant0._Z24nppsSet_32fc_kernel_impl7Npp32fcPS_m)
        /*0060*/ 	.short	0x0380
        /*0062*/ 	.short	0x0018


	//----- nvinfo : EIATTR_SW_WAR
	.align		4
.L_29:
        /*0064*/ 	.byte	0x04, 0x36
        /*0066*/ 	.short	(.L_31 - .L_30)
.L_30:
        /*0068*/ 	.word	0x00000008
.L_31:


//--------------------- .nv.info._Z23nppsSet_32f_kernel_implfPfm --------------------------
	.section	.nv.info._Z23nppsSet_32f_kernel_implfPfm,"",@"SHT_CUDA_INFO"
	.sectionflags	@""
	.align	4


	//----- nvinfo : EIATTR_CUDA_API_VERSION
	.align		4
        /*0000*/ 	.byte	0x04, 0x37
        /*0002*/ 	.short	(.L_33 - .L_32)
.L_32:
        /*0004*/ 	.word	0x00000082


	//----- nvinfo : EIATTR_KPARAM_INFO
	.align		4
.L_33:
        /*0008*/ 	.byte	0x04, 0x17
        /*000a*/ 	.short	(.L_35 - .L_34)
.L_34:
        /*000c*/ 	.word	0x00000000
        /*0010*/ 	.short	0x0002
        /*0012*/ 	.short	0x0010
        /*0014*/ 	.byte	0x00, 0xf0, 0x21, 0x00


	//----- nvinfo : EIATTR_KPARAM_INFO
	.align		4
.L_35:
        /*0018*/ 	.byte	0x04, 0x17
        /*001a*/ 	.short	(.L_37 - .L_36)
.L_36:
        /*001c*/ 	.word	0x00000000
        /*0020*/ 	.short	0x0001
        /*0022*/ 	.short	0x0008
        /*0024*/ 	.byte	0x00, 0xf5, 0x21, 0x00


	//----- nvinfo : EIATTR_KPARAM_INFO
	.align		4
.L_37:
        /*0028*/ 	.byte	0x04, 0x17
        /*002a*/ 	.short	(.L_39 - .L_38)
.L_38:
        /*002c*/ 	.word	0x00000000
        /*0030*/ 	.short	0x0000
        /*0032*/ 	.short	0x0000
        /*0034*/ 	.byte	0x00, 0xf0, 0x11, 0x00


	//----- nvinfo : EIATTR_SPARSE_MMA_MASK
	.align		4
.L_39:
        /*0038*/ 	.byte	0x03, 0x50
        /*003a*/ 	.short	0x0000


	//----- nvinfo : EIATTR_MAXREG_COUNT
	.align		4
        /*003c*/ 	.byte	0x03, 0x1b
        /*003e*/ 	.short	0x00ff


	//----- nvinfo : EIATTR_MERCURY_ISA_VERSION
	.align		4
        /*0040*/ 	.byte	0x03, 0x5f
        /*0042*/ 	.short	0x0101


	//----- nvinfo : EIATTR_VRC_CTA_INIT_COUNT
	.align		4
        /*0044*/ 	.byte	0x02, 0x4a
	.zero		1
	.zero		1


	//----- nvinfo : EIATTR_EXIT_INSTR_OFFSETS
	.align		4
        /*0048*/ 	.byte	0x04, 0x1c
        /*004a*/ 	.short	(.L_41 - .L_40)


	//   ....[0]....
.L_40:
        /*004c*/ 	.word	0x00000080


	//   ....[1]....
        /*0050*/ 	.word	0x000000f0


	//----- nvinfo : EIATTR_CBANK_PARAM_SIZE
	.align		4
.L_41:
        /*0054*/ 	.byte	0x03, 0x19
        /*0056*/ 	.short	0x0018


	//----- nvinfo : EIATTR_PARAM_CBANK
	.align		4
        /*0058*/ 	.byte	0x04, 0x0a
        /*005a*/ 	.short	(.L_43 - .L_42)
	.align		4
.L_42:
        /*005c*/ 	.word	index@(.nv.constant0._Z23nppsSet_32f_kernel_implfPfm)
        /*0060*/ 	.short	0x0380
        /*0062*/ 	.short	0x0018


	//----- nvinfo : EIATTR_SW_WAR
	.align		4
.L_43:
        /*0064*/ 	.byte	0x04, 0x36
        /*0066*/ 	.short	(.L_45 - .L_44)
.L_44:
        /*0068*/ 	.word	0x00000008
.L_45:


//--------------------- .nv.info._Z22nppsSet_8u_kernel_implhPhm --------------------------
	.section	.nv.info._Z22nppsSet_8u_kernel_implhPhm,"",@"SHT_CUDA_INFO"
	.sectionflags	@""
	.align	4


	//----- nvinfo : EIATTR_CUDA_API_VERSION
	.align		4
        /*0000*/ 	.byte	0x04, 0x37
        /*0002*/ 	.short	(.L_47 - .L_46)
.L_46:
        /*0004*/ 	.word	0x00000082


	//----- nvinfo : EIATTR_KPARAM_INFO
	.align		4
.L_47:
        /*0008*/ 	.byte	0x04, 0x17
        /*000a*/ 	.short	(.L_49 - .L_48)
.L_48:
        /*000c*/ 	.word	0x00000000
        /*0010*/ 	.short	0x0002
        /*0012*/ 	.short	0x0010
        /*0014*/ 	.byte	0x00, 0xf0, 0x21, 0x00


	//----- nvinfo : EIATTR_KPARAM_INFO
	.align		4
.L_49:
        /*0018*/ 	.byte	0x04, 0x17
        /*001a*/ 	.short	(.L_51 - .L_50)
.L_50:
        /*001c*/ 	.word	0x00000000
        /*0020*/ 	.short	0x0001
        /*0022*/ 	.short	0x0008
        /*0024*/ 	.byte	0x00, 0xf5, 0x21, 0x00


	//----- nvinfo : EIATTR_KPARAM_INFO
	.align		4
.L_51:
        /*0028*/ 	.byte	0x04, 0x17
        /*002a*/ 	.short	(.L_53 - .L_52)
.L_52:
        /*002c*/ 	.word	0x00000000
        /*0030*/ 	.short	0x0000
        /*0032*/ 	.short	0x0000
        /*0034*/ 	.byte	0x00, 0xf0, 0x05, 0x00


	//----- nvinfo : EIATTR_SPARSE_MMA_MASK
	.align		4
.L_53:
        /*0038*/ 	.byte	0x03, 0x50
        /*003a*/ 	.short	0x0000


	//----- nvinfo : EIATTR_MAXREG_COUNT
	.align		4
        /*003c*/ 	.byte	0x03, 0x1b
        /*003e*/ 	.short	0x00ff


	//----- nvinfo : EIATTR_MERCURY_ISA_VERSION
	.align		4
        /*0040*/ 	.byte	0x03, 0x5f
        /*0042*/ 	.short	0x0101


	//----- nvinfo : EIATTR_VRC_CTA_INIT_COUNT
	.align		4
        /*0044*/ 	.byte	0x02, 0x4a
	.zero		1
	.zero		1


	//----- nvinfo : EIATTR_EXIT_INSTR_OFFSETS
	.align		4
        /*0048*/ 	.byte	0x04, 0x1c
        /*004a*/ 	.short	(.L_55 - .L_54)


	//   ....[0]....
.L_54:
        /*004c*/ 	.word	0x00000080


	//   ....[1]....
        /*0050*/ 	.word	0x000000f0


	//----- nvinfo : EIATTR_CBANK_PARAM_SIZE
	.align		4
.L_55:
        /*0054*/ 	.byte	0x03, 0x19
        /*0056*/ 	.short	0x0018


	//----- nvinfo : EIATTR_PARAM_CBANK
	.align		4
        /*0058*/ 	.byte	0x04, 0x0a
        /*005a*/ 	.short	(.L_57 - .L_56)
	.align		4
.L_56:
        /*005c*/ 	.word	index@(.nv.constant0._Z22nppsSet_8u_kernel_implhPhm)
        /*0060*/ 	.short	0x0380
        /*0062*/ 	.short	0x0018


	//----- nvinfo : EIATTR_SW_WAR
	.align		4
.L_57:
        /*0064*/ 	.byte	0x04, 0x36
        /*0066*/ 	.short	(.L_59 - .L_58)
.L_58:
        /*0068*/ 	.word	0x00000008
.L_59:


//--------------------- .nv.callgraph             --------------------------
	.section	.nv.callgraph,"",@"SHT_CUDA_CALLGRAPH"
	.align	4
	.sectionentsize	8
	.align		4
        /*0000*/ 	.word	0x00000000
	.align		4
        /*0004*/ 	.word	0xffffffff
	.align		4
        /*0008*/ 	.word	0x00000000
	.align		4
        /*000c*/ 	.word	0xfffffffe
	.align		4
        /*0010*/ 	.word	0x00000000
	.align		4
        /*0014*/ 	.word	0xfffffffd
	.align		4
        /*0018*/ 	.word	0x00000000
	.align		4
        /*001c*/ 	.word	0xfffffffc


//--------------------- .text._Z24nppsSet_32fc_kernel_impl7Npp32fcPS_m --------------------------
	.section	.text._Z24nppsSet_32fc_kernel_impl7Npp32fcPS_m,"ax",@progbits
	.align	128
        .global         _Z24nppsSet_32fc_kernel_impl7Npp32fcPS_m
        .type           _Z24nppsSet_32fc_kernel_impl7Npp32fcPS_m,@function
        .size           _Z24nppsSet_32fc_kernel_impl7Npp32fcPS_m,(.L_x_3 - _Z24nppsSet_32fc_kernel_impl7Npp32fcPS_m)
        .other          _Z24nppsSet_32fc_kernel_impl7Npp32fcPS_m,@"STO_CUDA_ENTRY STV_DEFAULT"
_Z24nppsSet_32fc_kernel_impl7Npp32fcPS_m:
.text._Z24nppsSet_32fc_kernel_impl7Npp32fcPS_m:
[----:B------:R-:W-:Y:S01]  /*0000*/  LDC R1, c[0x0][0x37c] ;  /* 0x0000df00ff017b82 */ /* 0x000fe20000000800 */
[----:B------:R-:W0:Y:S07]  /*0010*/  S2R R3, SR_TID.X ;  /* 0x0000000000037919 */ /* 0x000e2e0000002100 */
[----:B------:R-:W0:Y:S01]  /*0020*/  S2UR UR4, SR_CTAID.X ;  /* 0x00000000000479c3 */ /* 0x000e220000002500 */
[----:B------:R-:W1:Y:S07]  /*0030*/  LDCU.64 UR6, c[0x0][0x390] ;  /* 0x00007200ff0677ac */ /* 0x000e6e0008000a00 */
[----:B------:R-:W0:Y:S02]  /*0040*/  LDC R0, c[0x0][0x360] ;  /* 0x0000d800ff007b82 */ /* 0x000e240000000800 */
[----:B0-----:R-:W-:-:S05]  /*0050*/  IMAD R0, R0, UR4, R3 ;  /* 0x0000000400007c24 */ /* 0x001fca000f8e0203 */
[----:B-1----:R-:W-:-:S04]  /*0060*/  ISETP.GE.U32.AND P0, PT, R0, UR6, PT ;  /* 0x0000000600007c0c */ /* 0x002fc8000bf06070 */
[----:B------:R-:W-:-:S13]  /*0070*/  ISETP.GE.U32.AND.EX P0, PT, RZ, UR7, PT, P0 ;  /* 0x00000007ff007c0c */ /* 0x000fda000bf06100 */
[----:B------:R-:W-:Y:S05]  /*0080*/  @P0 EXIT ;  /* 0x000000000000094d */ /* 0x000fea0003800000 */
[----:B------:R-:W0:Y:S01]  /*0090*/  LDC.64 R2, c[0x0][0x388] ;  /* 0x0000e200ff027b82 */ /* 0x000e220000000a00 */
[----:B------:R-:W1:Y:S07]  /*00a0*/  LDCU.64 UR4, c[0x0][0x358] ;  /* 0x00006b00ff0477ac */ /* 0x000e6e0008000a00 */
[----:B------:R-:W1:Y:S01]  /*00b0*/  LDC.64 R4, c[0x0][0x380] ;  /* 0x0000e000ff047b82 */ /* 0x000e620000000a00 */
[----:B0-----:R-:W-:-:S04]  /*00c0*/  LEA R2, P0, R0, R2, 0x3 ;  /* 0x0000000200027211 */ /* 0x001fc800078018ff */
[----:B------:R-:W-:-:S05]  /*00d0*/  LEA.HI.X R3, R0, R3, RZ, 0x3, P0 ;  /* 0x0000000300037211 */ /* 0x000fca00000f1cff */
[----:B-1----:R-:W-:Y:S04]  /*00e0*/  STG.E desc[UR4][R2.64], R4 ;  /* 0x0000000402007986 */ /* 0x002fe8000c101904 */
[----:B------:R-:W-:Y:S01]  /*00f0*/  STG.E desc[UR4][R2.64+0x4], R5 ;  /* 0x0000040502007986 */ /* 0x000fe2000c101904 */
[----:B------:R-:W-:Y:S05]  /*0100*/  EXIT ;  /* 0x000000000000794d */ /* 0x000fea0003800000 */
.L_x_0:
[----:B------:R-:W-:-:S00]  /*0110*/  BRA `(.L_x_0) ;  /* 0xfffffffc00fc7947 */ /* 0x000fc0000383ffff */
[----:B------:R-:W-:-:S00]  /*0120*/  NOP ;  /* 0x0000000000007918 */ /* 0x000fc00000000000 */
        /* <DEDUP_REMOVED lines=13> */
.L_x_3:


//--------------------- .text._Z23nppsSet_32f_kernel_implfPfm --------------------------
	.section	.text._Z23nppsSet_32f_kernel_implfPfm,"ax",@progbits
	.align	128
        .global         _Z23nppsSet_32f_kernel_implfPfm
        .type           _Z23nppsSet_32f_kernel_implfPfm,@function
        .size           _Z23nppsSet_32f_kernel_implfPfm,(.L_x_4 - _Z23nppsSet_32f_kernel_implfPfm)
        .other          _Z23nppsSet_32f_kernel_implfPfm,@"STO_CUDA_ENTRY STV_DEFAULT"
_Z23nppsSet_32f_kernel_implfPfm:
.text._Z23nppsSet_32f_kernel_implfPfm:
        /* <DEDUP_REMOVED lines=9> */
[----:B------:R-:W0:Y:S01]  /*0090*/  LDCU.64 UR6, c[0x0][0x388] ;  /* 0x00007100ff0677ac */ /* 0x000e220008000a00 */
[----:B------:R-:W1:Y:S01]  /*00a0*/  LDC R5, c[0x0][0x380] ;  /* 0x0000e000ff057b82 */ /* 0x000e620000000800 */
[----:B------:R-:W1:Y:S01]  /*00b0*/  LDCU.64 UR4, c[0x0][0x358] ;  /* 0x00006b00ff0477ac */ /* 0x000e620008000a00 */
[----:B0-----:R-:W-:-:S04]  /*00c0*/  LEA R2, P0, R0, UR6, 0x2 ;  /* 0x0000000600027c11 */ /* 0x001fc8000f8010ff */
[----:B------:R-:W-:-:S05]  /*00d0*/  LEA.HI.X R3, R0, UR7, RZ, 0x2, P0 ;  /* 0x0000000700037c11 */ /* 0x000fca00080f14ff */
[----:B-1----:R-:W-:Y:S01]  /*00e0*/  STG.E desc[UR4][R2.64], R5 ;  /* 0x0000000502007986 */ /* 0x002fe2000c101904 */
[----:B------:R-:W-:Y:S05]  /*00f0*/  EXIT ;  /* 0x000000000000794d */ /* 0x000fea0003800000 */
.L_x_1:
        /* <DEDUP_REMOVED lines=16> */
.L_x_4:


//--------------------- .text._Z22nppsSet_8u_kernel_implhPhm --------------------------
	.section	.text._Z22nppsSet_8u_kernel_implhPhm,"ax",@progbits
	.align	128
        .global         _Z22nppsSet_8u_kernel_implhPhm
        .type           _Z22nppsSet_8u_kernel_implhPhm,@function
        .size           _Z22nppsSet_8u_kernel_implhPhm,(.L_x_5 - _Z22nppsSet_8u_kernel_implhPhm)
        .other          _Z22nppsSet_8u_kernel_implhPhm,@"STO_CUDA_ENTRY STV_DEFAULT"
_Z22nppsSet_8u_kernel_implhPhm:
.text._Z22nppsSet_8u_kernel_implhPhm:
        /* <DEDUP_REMOVED lines=10> */
[----:B------:R-:W1:Y:S01]  /*00a0*/  LDC.U8 R5, c[0x0][0x380] ;  /* 0x0000e000ff057b82 */ /* 0x000e620000000000 */
[----:B------:R-:W1:Y:S01]  /*00b0*/  LDCU.64 UR4, c[0x0][0x358] ;  /* 0x00006b00ff0477ac */ /* 0x000e620008000a00 */
[----:B0-----:R-:W-:-:S05]  /*00c0*/  IADD3 R2, P0, PT, R2, UR6, RZ ;  /* 0x0000000602027c10 */ /* 0x001fca000ff1e0ff */
[----:B------:R-:W-:-:S05]  /*00d0*/  IMAD.X R3, RZ, RZ, UR7, P0 ;  /* 0x00000007ff037e24 */ /* 0x000fca00080e06ff */
[----:B-1----:R-:W-:Y:S01]  /*00e0*/  STG.E.U8 desc[UR4][R2.64], R5 ;  /* 0x0000000502007986 */ /* 0x002fe2000c101104 */
[----:B------:R-:W-:Y:S05]  /*00f0*/  EXIT ;  /* 0x000000000000794d */ /* 0x000fea0003800000 */
.L_x_2:
        /* <DEDUP_REMOVED lines=16> */
.L_x_5:


//--------------------- .nv.shared.reserved.0     --------------------------
	.section	.nv.shared.reserved.0,"aw",@nobits
	.weak		__nv_reservedSMEM_offset_0_alias
	.size		__nv_reservedSMEM_offset_0_alias, 0, 64
	.other		__nv_reservedSMEM_offset_0_alias,@"STO_CUDA_RESERVED_SHARED STV_DEFAULT"
__nv_reservedSMEM_offset_0_alias:
	.zero		0
	.zero		64


//--------------------- .nv.constant0._Z24nppsSet_32fc_kernel_impl7Npp32fcPS_m --------------------------
	.section	.nv.constant0._Z24nppsSet_32fc_kernel_impl7Npp32fcPS_m,"a",@progbits
	.sectionflags	@""
	.align	4
.nv.constant0._Z24nppsSet_32fc_kernel_impl7Npp32fcPS_m:
	.zero		920


//--------------------- .nv.constant0._Z23nppsSet_32f_kernel_implfPfm --------------------------
	.section	.nv.constant0._Z23nppsSet_32f_kernel_implfPfm,"a",@progbits
	.sectionflags	@""
	.align	4
.nv.constant0._Z23nppsSet_32f_kernel_implfPfm:
	.zero		920


//--------------------- .nv.constant0._Z22nppsSet_8u_kernel_implhPhm --------------------------
	.section	.nv.constant0._Z22nppsSet_8u_kernel_implhPhm,"a",@progbits
	.sectionflags	@""
	.align	4
.nv.constant0._Z22nppsSet_8u_kernel_implhPhm:
	.zero		920


//--------------------- SYMBOLS --------------------------

	.type		.nv.reservedSmem.offset0,@object
	.size		.nv.reservedSmem.offset0,0x4
